//
// Generated by NVIDIA NVVM Compiler
//
// Compiler Build ID: CL-36424714
// Cuda compilation tools, release 13.0, V13.0.88
// Based on NVVM 20.0.0
//

.version 9.0
.target sm_100
.address_size 64

	// .globl	_Z9vectorAddPKfS0_Pfm

.visible .entry _Z9vectorAddPKfS0_Pfm(
	.param .u64 .ptr .align 1 _Z9vectorAddPKfS0_Pfm_param_0,
	.param .u64 .ptr .align 1 _Z9vectorAddPKfS0_Pfm_param_1,
	.param .u64 .ptr .align 1 _Z9vectorAddPKfS0_Pfm_param_2,
	.param .u64 _Z9vectorAddPKfS0_Pfm_param_3
)
{
	.reg .pred 	%p<2>;
	.reg .b32 	%r<5>;
	.reg .b32 	%f<13>;
	.reg .b64 	%rd<14>;

	ld.param.u64 	%rd2, [_Z9vectorAddPKfS0_Pfm_param_0];
	ld.param.u64 	%rd3, [_Z9vectorAddPKfS0_Pfm_param_1];
	ld.param.u64 	%rd4, [_Z9vectorAddPKfS0_Pfm_param_2];
	ld.param.u64 	%rd5, [_Z9vectorAddPKfS0_Pfm_param_3];
	mov.u32 	%r1, %tid.x;
	mov.u32 	%r2, %ctaid.x;
	mov.u32 	%r3, %ntid.x;
	mad.lo.s32 	%r4, %r2, %r3, %r1;
	cvt.s64.s32 	%rd1, %r4;
	shr.u64 	%rd6, %rd5, 2;
	setp.le.u64 	%p1, %rd6, %rd1;
	@%p1 bra 	$L__BB0_2;
	cvta.to.global.u64 	%rd7, %rd2;
	cvta.to.global.u64 	%rd8, %rd3;
	cvta.to.global.u64 	%rd9, %rd4;
	shl.b64 	%rd10, %rd1, 4;
	add.s64 	%rd11, %rd7, %rd10;
	ld.global.nc.v4.f32 	{%f1, %f2, %f3, %f4}, [%rd11];
	add.s64 	%rd12, %rd8, %rd10;
	ld.global.nc.v4.f32 	{%f5, %f6, %f7, %f8}, [%rd12];
	add.f32 	%f9, %f1, %f5;
	add.f32 	%f10, %f2, %f6;
	add.f32 	%f11, %f3, %f7;
	add.f32 	%f12, %f4, %f8;
	add.s64 	%rd13, %rd9, %rd10;
	st.global.v4.f32 	[%rd13], {%f9, %f10, %f11, %f12};
$L__BB0_2:
	ret;

}
	// .globl	_Z14vectorAdd_tailIfEvPKT_S2_PS0_mm
.visible .entry _Z14vectorAdd_tailIfEvPKT_S2_PS0_mm(
	.param .u64 .ptr .align 1 _Z14vectorAdd_tailIfEvPKT_S2_PS0_mm_param_0,
	.param .u64 .ptr .align 1 _Z14vectorAdd_tailIfEvPKT_S2_PS0_mm_param_1,
	.param .u64 .ptr .align 1 _Z14vectorAdd_tailIfEvPKT_S2_PS0_mm_param_2,
	.param .u64 _Z14vectorAdd_tailIfEvPKT_S2_PS0_mm_param_3,
	.param .u64 _Z14vectorAdd_tailIfEvPKT_S2_PS0_mm_param_4
)
{
	.reg .pred 	%p<2>;
	.reg .b32 	%r<7>;
	.reg .b32 	%f<4>;
	.reg .b64 	%rd<13>;

	ld.param.u64 	%rd2, [_Z14vectorAdd_tailIfEvPKT_S2_PS0_mm_param_0];
	ld.param.u64 	%rd3, [_Z14vectorAdd_tailIfEvPKT_S2_PS0_mm_param_1];
	ld.param.u64 	%rd4, [_Z14vectorAdd_tailIfEvPKT_S2_PS0_mm_param_2];
	ld.param.u64 	%rd5, [_Z14vectorAdd_tailIfEvPKT_S2_PS0_mm_param_3];
	ld.param.u32 	%r1, [_Z14vectorAdd_tailIfEvPKT_S2_PS0_mm_param_4];
	mov.u32 	%r2, %tid.x;
	mov.u32 	%r3, %ctaid.x;
	mov.u32 	%r4, %ntid.x;
	mad.lo.s32 	%r5, %r3, %r4, %r2;
	add.s32 	%r6, %r5, %r1;
	cvt.s64.s32 	%rd1, %r6;
	setp.le.u64 	%p1, %rd5, %rd1;
	@%p1 bra 	$L__BB1_2;
	cvta.to.global.u64 	%rd6, %rd2;
	cvta.to.global.u64 	%rd7, %rd3;
	cvta.to.global.u64 	%rd8, %rd4;
	shl.b64 	%rd9, %rd1, 2;
	add.s64 	%rd10, %rd6, %rd9;
	ld.global.nc.f32 	%f1, [%rd10];
	add.s64 	%rd11, %rd7, %rd9;
	ld.global.nc.f32 	%f2, [%rd11];
	add.f32 	%f3, %f1, %f2;
	add.s64 	%rd12, %rd8, %rd9;
	st.global.f32 	[%rd12], %f3;
$L__BB1_2:
	ret;

}


// ===== COMPILED SASS (sm_100) =====

	.target	sm_100

	.elftype	@"ET_EXEC"


//--------------------- .note.nv.tkinfo           --------------------------
	.section	.note.nv.tkinfo,"",@"SHT_NOTE"
	.sectionflags	@"SHF_NOTE_NV_TKINFO"
	.tkinfo
        /*0018*/ 	.word	0x00000002
        /*0030*/ 	.string	""
        /*0030*/ 	.string	"ptxas"
        /*0030*/ 	.string	"Cuda compilation tools, release 13.0, V13.0.88"
        /*0030*/ 	.string	"Build cuda_13.0.r13.0/compiler.36424714_0"
        /*0030*/ 	.string	"-arch sm_100 -m 64 "



//--------------------- .note.nv.cuinfo           --------------------------
	.section	.note.nv.cuinfo,"",@"SHT_NOTE"
	.sectionflags	@"SHF_NOTE_NV_CUINFO"
        /*0018*/ 	.short	0x0002
        /*001a*/ 	.short	0x0064
        /*001c*/ 	.short	0x0082
	.zero		2


//--------------------- .nv.info                  --------------------------
	.section	.nv.info,"",@"SHT_CUDA_INFO"
	.align	4


	//----- nvinfo : EIATTR_REGCOUNT
	.align		4
        /*0000*/ 	.byte	0x04, 0x2f
        /*0002*/ 	.short	(.L_1 - .L_0)
	.align		4
.L_0:
        /*0004*/ 	.word	index@(_Z9vectorAddPKfS0_Pfm)
        /*0008*/ 	.word	0x00000012


	//----- nvinfo : EIATTR_FRAME_SIZE
	.align		4
.L_1:
        /*000c*/ 	.byte	0x04, 0x11
        /*000e*/ 	.short	(.L_3 - .L_2)
	.align		4
.L_2:
        /*0010*/ 	.word	index@(_Z9vectorAddPKfS0_Pfm)
        /*0014*/ 	.word	0x00000000


	//----- nvinfo : EIATTR_REGCOUNT
	.align		4
.L_3:
        /*0018*/ 	.byte	0x04, 0x2f
        /*001a*/ 	.short	(.L_5 - .L_4)
	.align		4
.L_4:
        /*001c*/ 	.word	index@(_Z14vectorAdd_tailIfEvPKT_S2_PS0_mm)
        /*0020*/ 	.word	0x0000000c


	//----- nvinfo : EIATTR_FRAME_SIZE
	.align		4
.L_5:
        /*0024*/ 	.byte	0x04, 0x11
        /*0026*/ 	.short	(.L_7 - .L_6)
	.align		4
.L_6:
        /*0028*/ 	.word	index@(_Z14vectorAdd_tailIfEvPKT_S2_PS0_mm)
        /*002c*/ 	.word	0x00000000


	//----- nvinfo : EIATTR_MIN_STACK_SIZE
	.align		4
.L_7:
        /*0030*/ 	.byte	0x04, 0x12
        /*0032*/ 	.short	(.L_9 - .L_8)
	.align		4
.L_8:
        /*0034*/ 	.word	index@(_Z14vectorAdd_tailIfEvPKT_S2_PS0_mm)
        /*0038*/ 	.word	0x00000000


	//----- nvinfo : EIATTR_MIN_STACK_SIZE
	.align		4
.L_9:
        /*003c*/ 	.byte	0x04, 0x12
        /*003e*/ 	.short	(.L_11 - .L_10)
	.align		4
.L_10:
        /*0040*/ 	.word	index@(_Z9vectorAddPKfS0_Pfm)
        /*0044*/ 	.word	0x00000000
.L_11:


//--------------------- .nv.compat                --------------------------
	.section	.nv.compat,"",@"SHT_CUDA_COMPAT_INFO"
	.align	4
        /*0000*/ 	.byte	0x02, 0x09, 0x00, 0x00, 0x02, 0x02, 0x01, 0x00, 0x02, 0x05, 0x05, 0x00, 0x03, 0x07, 0x01, 0x01
        /*0010*/ 	.byte	0x02, 0x03, 0x00, 0x00, 0x02, 0x06, 0x01, 0x00, 0x04, 0x0b, 0x08, 0x00, 0x09, 0x00, 0x00, 0x00
        /*0020*/ 	.byte	0x00, 0x00, 0x00, 0x00


//--------------------- .nv.info._Z14vectorAdd_tailIfEvPKT_S2_PS0_mm --------------------------
	.section	.nv.info._Z14vectorAdd_tailIfEvPKT_S2_PS0_mm,"",@"SHT_CUDA_INFO"
	.sectionflags	@""
	.align	4


	//----- nvinfo : EIATTR_CUDA_API_VERSION
	.align		4
        /*0000*/ 	.byte	0x04, 0x37
        /*0002*/ 	.short	(.L_13 - .L_12)
.L_12:
        /*0004*/ 	.word	0x00000082


	//----- nvinfo : EIATTR_KPARAM_INFO
	.align		4
.L_13:
        /*0008*/ 	.byte	0x04, 0x17
        /*000a*/ 	.short	(.L_15 - .L_14)
.L_14:
        /*000c*/ 	.word	0x00000000
        /*0010*/ 	.short	0x0004
        /*0012*/ 	.short	0x0020
        /*0014*/ 	.byte	0x00, 0xf0, 0x21, 0x00


	//----- nvinfo : EIATTR_KPARAM_INFO
	.align		4
.L_15:
        /*0018*/ 	.byte	0x04, 0x17
        /*001a*/ 	.short	(.L_17 - .L_16)
.L_16:
        /*001c*/ 	.word	0x00000000
        /*0020*/ 	.short	0x0003
        /*0022*/ 	.short	0x0018
        /*0024*/ 	.byte	0x00, 0xf0, 0x21, 0x00


	//----- nvinfo : EIATTR_KPARAM_INFO
	.align		4
.L_17:
        /*0028*/ 	.byte	0x04, 0x17
        /*002a*/ 	.short	(.L_19 - .L_18)
.L_18:
        /*002c*/ 	.word	0x00000000
        /*0030*/ 	.short	0x0002
        /*0032*/ 	.short	0x0010
        /*0034*/ 	.byte	0x00, 0xf5, 0x21, 0x00


	//----- nvinfo : EIATTR_KPARAM_INFO
	.align		4
.L_19:
        /*0038*/ 	.byte	0x04, 0x17
        /*003a*/ 	.short	(.L_21 - .L_20)
.L_20:
        /*003c*/ 	.word	0x00000000
        /*0040*/ 	.short	0x0001
        /*0042*/ 	.short	0x0008
        /*0044*/ 	.byte	0x00, 0xf5, 0x21, 0x00


	//----- nvinfo : EIATTR_KPARAM_INFO
	.align		4
.L_21:
        /*0048*/ 	.byte	0x04, 0x17
        /*004a*/ 	.short	(.L_23 - .L_22)
.L_22:
        /*004c*/ 	.word	0x00000000
        /*0050*/ 	.short	0x0000
        /*0052*/ 	.short	0x0000
        /*0054*/ 	.byte	0x00, 0xf5, 0x21, 0x00


	//----- nvinfo : EIATTR_SPARSE_MMA_MASK
	.align		4
.L_23:
        /*0058*/ 	.byte	0x03, 0x50
        /*005a*/ 	.short	0x0000


	//----- nvinfo : EIATTR_MAXREG_COUNT
	.align		4
        /*005c*/ 	.byte	0x03, 0x1b
        /*005e*/ 	.short	0x00ff


	//----- nvinfo : EIATTR_MERCURY_ISA_VERSION
	.align		4
        /*0060*/ 	.byte	0x03, 0x5f
        /*0062*/ 	.short	0x0101


	//----- nvinfo : EIATTR_VRC_CTA_INIT_COUNT
	.align		4
        /*0064*/ 	.byte	0x02, 0x4a
	.zero		1
	.zero		1


	//----- nvinfo : EIATTR_EXIT_INSTR_OFFSETS
	.align		4
        /*0068*/ 	.byte	0x04, 0x1c
        /*006a*/ 	.short	(.L_25 - .L_24)


	//   ....[0]....
.L_24:
        /*006c*/ 	.word	0x000000b0


	//   ....[1]....
        /*0070*/ 	.word	0x000001b0


	//----- nvinfo : EIATTR_CBANK_PARAM_SIZE
	.align		4
.L_25:
        /*0074*/ 	.byte	0x03, 0x19
        /*0076*/ 	.short	0x0028


	//----- nvinfo : EIATTR_PARAM_CBANK
	.align		4
        /*0078*/ 	.byte	0x04, 0x0a
        /*007a*/ 	.short	(.L_27 - .L_26)
	.align		4
.L_26:
        /*007c*/ 	.word	index@(.nv.constant0._Z14vectorAdd_tailIfEvPKT_S2_PS0_mm)
        /*0080*/ 	.short	0x0380
        /*0082*/ 	.short	0x0028


	//----- nvinfo : EIATTR_SW_WAR
	.align		4
.L_27:
        /*0084*/ 	.byte	0x04, 0x36
        /*0086*/ 	.short	(.L_29 - .L_28)
.L_28:
        /*0088*/ 	.word	0x00000008
.L_29:


//--------------------- .nv.info._Z9vectorAddPKfS0_Pfm --------------------------
	.section	.nv.info._Z9vectorAddPKfS0_Pfm,"",@"SHT_CUDA_INFO"
	.sectionflags	@""
	.align	4


	//----- nvinfo : EIATTR_CUDA_API_VERSION
	.align		4
        /*0000*/ 	.byte	0x04, 0x37
        /*0002*/ 	.short	(.L_31 - .L_30)
.L_30:
        /*0004*/ 	.word	0x00000082


	//----- nvinfo : EIATTR_KPARAM_INFO
	.align		4
.L_31:
        /*0008*/ 	.byte	0x04, 0x17
        /*000a*/ 	.short	(.L_33 - .L_32)
.L_32:
        /*000c*/ 	.word	0x00000000
        /*0010*/ 	.short	0x0003
        /*0012*/ 	.short	0x0018
        /*0014*/ 	.byte	0x00, 0xf0, 0x21, 0x00


	//----- nvinfo : EIATTR_KPARAM_INFO
	.align		4
.L_33:
        /*0018*/ 	.byte	0x04, 0x17
        /*001a*/ 	.short	(.L_35 - .L_34)
.L_34:
        /*001c*/ 	.word	0x00000000
        /*0020*/ 	.short	0x0002
        /*0022*/ 	.short	0x0010
        /*0024*/ 	.byte	0x00, 0xf5, 0x21, 0x00


	//----- nvinfo : EIATTR_KPARAM_INFO
	.align		4
.L_35:
        /*0028*/ 	.byte	0x04, 0x17
        /*002a*/ 	.short	(.L_37 - .L_36)
.L_36:
        /*002c*/ 	.word	0x00000000
        /*0030*/ 	.short	0x0001
        /*0032*/ 	.short	0x0008
        /*0034*/ 	.byte	0x00, 0xf5, 0x21, 0x00


	//----- nvinfo : EIATTR_KPARAM_INFO
	.align		4
.L_37:
        /*0038*/ 	.byte	0x04, 0x17
        /*003a*/ 	.short	(.L_39 - .L_38)
.L_38:
        /*003c*/ 	.word	0x00000000
        /*0040*/ 	.short	0x0000
        /*0042*/ 	.short	0x0000
        /*0044*/ 	.byte	0x00, 0xf5, 0x21, 0x00


	//----- nvinfo : EIATTR_SPARSE_MMA_MASK
	.align		4
.L_39:
        /*0048*/ 	.byte	0x03, 0x50
        /*004a*/ 	.short	0x0000


	//----- nvinfo : EIATTR_MAXREG_COUNT
	.align		4
        /*004c*/ 	.byte	0x03, 0x1b
        /*004e*/ 	.short	0x00ff


	//----- nvinfo : EIATTR_MERCURY_ISA_VERSION
	.align		4
        /*0050*/ 	.byte	0x03, 0x5f
        /*0052*/ 	.short	0x0101


	//----- nvinfo : EIATTR_VRC_CTA_INIT_COUNT
	.align		4
        /*0054*/ 	.byte	0x02, 0x4a
	.zero		1
	.zero		1


	//----- nvinfo : EIATTR_EXIT_INSTR_OFFSETS
	.align		4
        /*0058*/ 	.byte	0x04, 0x1c
        /*005a*/ 	.short	(.L_41 - .L_40)


	//   ....[0]....
.L_40:
        /*005c*/ 	.word	0x000000c0


	//   ....[1]....
        /*0060*/ 	.word	0x000001f0


	//----- nvinfo : EIATTR_CBANK_PARAM_SIZE
	.align		4
.L_41:
        /*0064*/ 	.byte	0x03, 0x19
        /*0066*/ 	.short	0x0020


	//----- nvinfo : EIATTR_PARAM_CBANK
	.align		4
        /*0068*/ 	.byte	0x04, 0x0a
        /*006a*/ 	.short	(.L_43 - .L_42)
	.align		4
.L_42:
        /*006c*/ 	.word	index@(.nv.constant0._Z9vectorAddPKfS0_Pfm)
        /*0070*/ 	.short	0x0380
        /*0072*/ 	.short	0x0020


	//----- nvinfo : EIATTR_SW_WAR
	.align		4
.L_43:
        /*0074*/ 	.byte	0x04, 0x36
        /*0076*/ 	.short	(.L_45 - .L_44)
.L_44:
        /*0078*/ 	.word	0x00000008
.L_45:


//--------------------- .nv.callgraph             --------------------------
	.section	.nv.callgraph,"",@"SHT_CUDA_CALLGRAPH"
	.align	4
	.sectionentsize	8
	.align		4
        /*0000*/ 	.word	0x00000000
	.align		4
        /*0004*/ 	.word	0xffffffff
	.align		4
        /*0008*/ 	.word	0x00000000
	.align		4
        /*000c*/ 	.word	0xfffffffe
	.align		4
        /*0010*/ 	.word	0x00000000
	.align		4
        /*0014*/ 	.word	0xfffffffd
	.align		4
        /*0018*/ 	.word	0x00000000
	.align		4
        /*001c*/ 	.word	0xfffffffc


//--------------------- .text._Z14vectorAdd_tailIfEvPKT_S2_PS0_mm --------------------------
	.section	.text._Z14vectorAdd_tailIfEvPKT_S2_PS0_mm,"ax",@progbits
	.align	128
        .global         _Z14vectorAdd_tailIfEvPKT_S2_PS0_mm
        .type           _Z14vectorAdd_tailIfEvPKT_S2_PS0_mm,@function
        .size           _Z14vectorAdd_tailIfEvPKT_S2_PS0_mm,(.L_x_2 - _Z14vectorAdd_tailIfEvPKT_S2_PS0_mm)
        .other          _Z14vectorAdd_tailIfEvPKT_S2_PS0_mm,@"STO_CUDA_ENTRY STV_DEFAULT"
_Z14vectorAdd_tailIfEvPKT_S2_PS0_mm:
.text._Z14vectorAdd_tailIfEvPKT_S2_PS0_mm:
[----:B------:R-:W-:Y:S01]  /*0000*/  LDC R1, c[0x0][0x37c] ;  /* 0x0000df00ff017b82 */ /* 0x000fe20000000800 */
[----:B------:R-:W0:Y:S07]  /*0010*/  S2R R0, SR_TID.X ;  /* 0x0000000000007919 */ /* 0x000e2e0000002100 */
[----:B------:R-:W0:Y:S01]  /*0020*/  S2UR UR4, SR_CTAID.X ;  /* 0x00000000000479c3 */ /* 0x000e220000002500 */
[----:B------:R-:W1:Y:S01]  /*0030*/  LDCU UR5, c[0x0][0x3a0] ;  /* 0x00007400ff0577ac */ /* 0x000e620008000800 */
[----:B------:R-:W2:Y:S06]  /*0040*/  LDCU.64 UR6, c[0x0][0x398] ;  /* 0x00007300ff0677ac */ /* 0x000eac0008000a00 */
[----:B------:R-:W0:Y:S02]  /*0050*/  LDC R3, c[0x0][0x360] ;  /* 0x0000d800ff037b82 */ /* 0x000e240000000800 */
[----:B0-----:R-:W-:-:S04]  /*0060*/  IMAD R0, R3, UR4, R0 ;  /* 0x0000000403007c24 */ /* 0x001fc8000f8e0200 */
[----:B-1----:R-:W-:-:S05]  /*0070*/  VIADD R0, R0, UR5 ;  /* 0x0000000500007c36 */ /* 0x002fca0008000000 */
[----:B--2---:R-:W-:Y:S02]  /*0080*/  ISETP.GE.U32.AND P0, PT, R0, UR6, PT ;  /* 0x0000000600007c0c */ /* 0x004fe4000bf06070 */
[----:B------:R-:W-:-:S04]  /*0090*/  SHF.R.S32.HI R3, RZ, 0x1f, R0 ;  /* 0x0000001fff037819 */ /* 0x000fc80000011400 */
[----:B------:R-:W-:-:S13]  /*00a0*/  ISETP.GE.U32.AND.EX P0, PT, R3, UR7, PT, P0 ;  /* 0x0000000703007c0c */ /* 0x000fda000bf06100 */
[----:B------:R-:W-:Y:S05]  /*00b0*/  @P0 EXIT ;  /* 0x000000000000094d */ /* 0x000fea0003800000 */
[----:B------:R-:W0:Y:S01]  /*00c0*/  LDCU.128 UR8, c[0x0][0x380] ;  /* 0x00007000ff0877ac */ /* 0x000e220008000c00 */
[C---:B------:R-:W-:Y:S01]  /*00d0*/  IMAD.SHL.U32 R6, R0.reuse, 0x4, RZ ;  /* 0x0000000400067824 */ /* 0x040fe200078e00ff */
[----:B------:R-:W-:Y:S01]  /*00e0*/  SHF.L.U64.HI R0, R0, 0x2, R3 ;  /* 0x0000000200007819 */ /* 0x000fe20000010203 */
[----:B------:R-:W1:Y:S01]  /*00f0*/  LDCU.64 UR4, c[0x0][0x358] ;  /* 0x00006b00ff0477ac */ /* 0x000e620008000a00 */
[----:B------:R-:W2:Y:S02]  /*0100*/  LDCU.64 UR6, c[0x0][0x390] ;  /* 0x00007200ff0677ac */ /* 0x000ea40008000a00 */
[C---:B0-----:R-:W-:Y:S02]  /*0110*/  IADD3 R4, P1, PT, R6.reuse, UR10, RZ ;  /* 0x0000000a06047c10 */ /* 0x041fe4000ff3e0ff */
[----:B------:R-:W-:Y:S02]  /*0120*/  IADD3 R2, P0, PT, R6, UR8, RZ ;  /* 0x0000000806027c10 */ /* 0x000fe4000ff1e0ff */
[----:B------:R-:W-:-:S02]  /*0130*/  IADD3.X R5, PT, PT, R0, UR11, RZ, P1, !PT ;  /* 0x0000000b00057c10 */ /* 0x000fc40008ffe4ff */
[----:B------:R-:W-:-:S04]  /*0140*/  IADD3.X R3, PT, PT, R0, UR9, RZ, P0, !PT ;  /* 0x0000000900037c10 */ /* 0x000fc800087fe4ff */
[----:B-1----:R-:W3:Y:S04]  /*0150*/  LDG.E.CONSTANT R5, desc[UR4][R4.64] ;  /* 0x0000000404057981 */ /* 0x002ee8000c1e9900 */
[----:B------:R-:W3:Y:S01]  /*0160*/  LDG.E.CONSTANT R2, desc[UR4][R2.64] ;  /* 0x0000000402027981 */ /* 0x000ee2000c1e9900 */
[----:B--2---:R-:W-:-:S04]  /*0170*/  IADD3 R6, P0, PT, R6, UR6, RZ ;  /* 0x0000000606067c10 */ /* 0x004fc8000ff1e0ff */
[----:B------:R-:W-:Y:S01]  /*0180*/  IADD3.X R7, PT, PT, R0, UR7, RZ, P0, !PT ;  /* 0x0000000700077c10 */ /* 0x000fe200087fe4ff */
[----:B---3--:R-:W-:-:S05]  /*0190*/  FADD R9, R2, R5 ;  /* 0x0000000502097221 */ /* 0x008fca0000000000 */
[----:B------:R-:W-:Y:S01]  /*01a0*/  STG.E desc[UR4][R6.64], R9 ;  /* 0x0000000906007986 */ /* 0x000fe2000c101904 */
[----:B------:R-:W-:Y:S05]  /*01b0*/  EXIT ;  /* 0x000000000000794d */ /* 0x000fea0003800000 */
.L_x_0:
[----:B------:R-:W-:-:S00]  /*01c0*/  BRA `(.L_x_0) ;  /* 0xfffffffc00fc7947 */ /* 0x000fc0000383ffff */
[----:B------:R-:W-:-:S00]  /*01d0*/  NOP ;  /* 0x0000000000007918 */ /* 0x000fc00000000000 */
        /* <DEDUP_REMOVED lines=10> */
.L_x_2:


//--------------------- .text._Z9vectorAddPKfS0_Pfm --------------------------
	.section	.text._Z9vectorAddPKfS0_Pfm,"ax",@progbits
	.align	128
        .global         _Z9vectorAddPKfS0_Pfm
        .type           _Z9vectorAddPKfS0_Pfm,@function
        .size           _Z9vectorAddPKfS0_Pfm,(.L_x_3 - _Z9vectorAddPKfS0_Pfm)
        .other          _Z9vectorAddPKfS0_Pfm,@"STO_CUDA_ENTRY STV_DEFAULT"
_Z9vectorAddPKfS0_Pfm:
.text._Z9vectorAddPKfS0_Pfm:
[----:B------:R-:W-:Y:S01]  /*0000*/  LDC R1, c[0x0][0x37c] ;  /* 0x0000df00ff017b82 */ /* 0x000fe20000000800 */
[----:B------:R-:W0:Y:S07]  /*0010*/  S2R R0, SR_TID.X ;  /* 0x0000000000007919 */ /* 0x000e2e0000002100 */
[----:B------:R-:W0:Y:S01]  /*0020*/  S2UR UR6, SR_CTAID.X ;  /* 0x00000000000679c3 */ /* 0x000e220000002500 */
[----:B------:R-:W1:Y:S07]  /*0030*/  LDCU.64 UR4, c[0x0][0x398] ;  /* 0x00007300ff0477ac */ /* 0x000e6e0008000a00 */
[----:B------:R-:W0:Y:S01]  /*0040*/  LDC R3, c[0x0][0x360] ;  /* 0x0000d800ff037b82 */ /* 0x000e220000000800 */
[----:B-1----:R-:W-:-:S02]  /*0050*/  USHF.R.U64 UR4, UR4, 0x2, UR5 ;  /* 0x0000000204047899 */ /* 0x002fc40008001205 */
[----:B------:R-:W-:-:S06]  /*0060*/  USHF.R.U32.HI UR5, URZ, 0x2, UR5 ;  /* 0x00000002ff057899 */ /* 0x000fcc0008011605 */
[----:B------:R-:W-:Y:S02]  /*0070*/  IMAD.U32 R2, RZ, RZ, UR5 ;  /* 0x00000005ff027e24 */ /* 0x000fe4000f8e00ff */
[----:B0-----:R-:W-:-:S05]  /*0080*/  IMAD R0, R3, UR6, R0 ;  /* 0x0000000603007c24 */ /* 0x001fca000f8e0200 */
[----:B------:R-:W-:Y:S02]  /*0090*/  ISETP.LT.U32.AND P0, PT, R0, UR4, PT ;  /* 0x0000000400007c0c */ /* 0x000fe4000bf01070 */
[----:B------:R-:W-:-:S04]  /*00a0*/  SHF.R.S32.HI R3, RZ, 0x1f, R0 ;  /* 0x0000001fff037819 */ /* 0x000fc80000011400 */
[----:B------:R-:W-:-:S13]  /*00b0*/  ISETP.GT.U32.AND.EX P0, PT, R2, R3, PT, P0 ;  /* 0x000000030200720c */ /* 0x000fda0003f04100 */
[----:B------:R-:W-:Y:S05]  /*00c0*/  @!P0 EXIT ;  /* 0x000000000000894d */ /* 0x000fea0003800000 */
        /* <DEDUP_REMOVED lines=8> */
[----:B------:R-:W-:-:S03]  /*0150*/  IADD3.X R5, PT, PT, R0, UR11, RZ, P1, !PT ;  /* 0x0000000b00057c10 */ /* 0x000fc60008ffe4ff */
[----:B-1----:R-:W3:Y:S04]  /*0160*/  LDG.E.128.CONSTANT R8, desc[UR4][R2.64] ;  /* 0x0000000402087981 */ /* 0x002ee8000c1e9d00 */
[----:B------:R-:W3:Y:S01]  /*0170*/  LDG.E.128.CONSTANT R12, desc[UR4][R4.64] ;  /* 0x00000004040c7981 */ /* 0x000ee2000c1e9d00 */
[----:B--2---:R-:W-:-:S04]  /*0180*/  IADD3 R6, P0, PT, R6, UR6, RZ ;  /* 0x0000000606067c10 */ /* 0x004fc8000ff1e0ff */
[----:B------:R-:W-:Y:S01]  /*0190*/  IADD3.X R7, PT, PT, R0, UR7, RZ, P0, !PT ;  /* 0x0000000700077c10 */ /* 0x000fe200087fe4ff */
[----:B---3--:R-:W-:Y:S01]  /*01a0*/  FADD R8, R8, R12 ;  /* 0x0000000c08087221 */ /* 0x008fe20000000000 */
[----:B------:R-:W-:Y:S01]  /*01b0*/  FADD R9, R9, R13 ;  /* 0x0000000d09097221 */ /* 0x000fe20000000000 */
[----:B------:R-:W-:Y:S01]  /*01c0*/  FADD R10, R10, R14 ;  /* 0x0000000e0a0a7221 */ /* 0x000fe20000000000 */
[----:B------:R-:W-:-:S05]  /*01d0*/  FADD R11, R11, R15 ;  /* 0x0000000f0b0b7221 */ /* 0x000fca0000000000 */
[----:B------:R-:W-:Y:S01]  /*01e0*/  STG.E.128 desc[UR4][R6.64], R8 ;  /* 0x0000000806007986 */ /* 0x000fe2000c101d04 */
[----:B------:R-:W-:Y:S05]  /*01f0*/  EXIT ;  /* 0x000000000000794d */ /* 0x000fea0003800000 */
.L_x_1:
        /* <DEDUP_REMOVED lines=16> */
.L_x_3:


//--------------------- .nv.shared.reserved.0     --------------------------
	.section	.nv.shared.reserved.0,"aw",@nobits
	.weak		__nv_reservedSMEM_offset_0_alias
	.size		__nv_reservedSMEM_offset_0_alias, 0, 64
	.other		__nv_reservedSMEM_offset_0_alias,@"STO_CUDA_RESERVED_SHARED STV_DEFAULT"
__nv_reservedSMEM_offset_0_alias:
	.zero		0
	.zero		64


//--------------------- .nv.constant0._Z14vectorAdd_tailIfEvPKT_S2_PS0_mm --------------------------
	.section	.nv.constant0._Z14vectorAdd_tailIfEvPKT_S2_PS0_mm,"a",@progbits
	.sectionflags	@""
	.align	4
.nv.constant0._Z14vectorAdd_tailIfEvPKT_S2_PS0_mm:
	.zero		936


//--------------------- .nv.constant0._Z9vectorAddPKfS0_Pfm --------------------------
	.section	.nv.constant0._Z9vectorAddPKfS0_Pfm,"a",@progbits
	.sectionflags	@""
	.align	4
.nv.constant0._Z9vectorAddPKfS0_Pfm:
	.zero		928


//--------------------- SYMBOLS --------------------------

	.type		.nv.reservedSmem.offset0,@object
	.size		.nv.reservedSmem.offset0,0x4
